//
// Generated by NVIDIA NVVM Compiler
//
// Compiler Build ID: CL-36424714
// Cuda compilation tools, release 13.0, V13.0.88
// Based on NVVM 20.0.0
//

.version 9.0
.target sm_100
.address_size 64

	// .globl	_Z18matmult_gpu6KerneliiiPdS_S_

.visible .entry _Z18matmult_gpu6KerneliiiPdS_S_(
	.param .u32 _Z18matmult_gpu6KerneliiiPdS_S__param_0,
	.param .u32 _Z18matmult_gpu6KerneliiiPdS_S__param_1,
	.param .u32 _Z18matmult_gpu6KerneliiiPdS_S__param_2,
	.param .u64 .ptr .align 1 _Z18matmult_gpu6KerneliiiPdS_S__param_3,
	.param .u64 .ptr .align 1 _Z18matmult_gpu6KerneliiiPdS_S__param_4,
	.param .u64 .ptr .align 1 _Z18matmult_gpu6KerneliiiPdS_S__param_5
)
{
	.reg .pred 	%p<6>;
	.reg .b32 	%r<21>;
	.reg .b64 	%rd<13>;
	.reg .b64 	%fd<5>;

	ld.param.u32 	%r6, [_Z18matmult_gpu6KerneliiiPdS_S__param_0];
	ld.param.u32 	%r7, [_Z18matmult_gpu6KerneliiiPdS_S__param_1];
	ld.param.u32 	%r5, [_Z18matmult_gpu6KerneliiiPdS_S__param_2];
	ld.param.u64 	%rd1, [_Z18matmult_gpu6KerneliiiPdS_S__param_3];
	ld.param.u64 	%rd2, [_Z18matmult_gpu6KerneliiiPdS_S__param_4];
	ld.param.u64 	%rd3, [_Z18matmult_gpu6KerneliiiPdS_S__param_5];
	mov.u32 	%r8, %ctaid.x;
	mov.u32 	%r9, %ntid.x;
	mov.u32 	%r10, %tid.x;
	mad.lo.s32 	%r1, %r8, %r9, %r10;
	mov.u32 	%r11, %ctaid.y;
	mov.u32 	%r12, %ntid.y;
	mov.u32 	%r13, %tid.y;
	mad.lo.s32 	%r14, %r11, %r12, %r13;
	mov.u32 	%r15, %ctaid.z;
	mov.u32 	%r16, %ntid.z;
	mov.u32 	%r17, %tid.z;
	mad.lo.s32 	%r3, %r15, %r16, %r17;
	setp.ge.s32 	%p1, %r1, %r6;
	setp.ge.s32 	%p2, %r14, %r7;
	or.pred  	%p3, %p1, %p2;
	setp.ge.s32 	%p4, %r3, %r5;
	or.pred  	%p5, %p3, %p4;
	@%p5 bra 	$L__BB0_2;
	cvta.to.global.u64 	%rd4, %rd1;
	cvta.to.global.u64 	%rd5, %rd2;
	cvta.to.global.u64 	%rd6, %rd3;
	mad.lo.s32 	%r18, %r7, %r1, %r14;
	mul.wide.s32 	%rd7, %r18, 8;
	add.s64 	%rd8, %rd6, %rd7;
	mad.lo.s32 	%r19, %r5, %r1, %r3;
	mul.wide.s32 	%rd9, %r19, 8;
	add.s64 	%rd10, %rd4, %rd9;
	ld.global.f64 	%fd1, [%rd10];
	mad.lo.s32 	%r20, %r7, %r3, %r14;
	mul.wide.u32 	%rd11, %r20, 8;
	add.s64 	%rd12, %rd5, %rd11;
	ld.global.f64 	%fd2, [%rd12];
	mul.f64 	%fd3, %fd1, %fd2;
	atom.global.add.f64 	%fd4, [%rd8], %fd3;
$L__BB0_2:
	ret;

}


// ===== COMPILED SASS (sm_100) =====

	.target	sm_100

	.elftype	@"ET_EXEC"


//--------------------- .note.nv.tkinfo           --------------------------
	.section	.note.nv.tkinfo,"",@"SHT_NOTE"
	.sectionflags	@"SHF_NOTE_NV_TKINFO"
	.tkinfo
        /*0018*/ 	.word	0x00000002
        /*0030*/ 	.string	""
        /*0030*/ 	.string	"ptxas"
        /*0030*/ 	.string	"Cuda compilation tools, release 13.0, V13.0.88"
        /*0030*/ 	.string	"Build cuda_13.0.r13.0/compiler.36424714_0"
        /*0030*/ 	.string	"-arch sm_100 -m 64 "



//--------------------- .note.nv.cuinfo           --------------------------
	.section	.note.nv.cuinfo,"",@"SHT_NOTE"
	.sectionflags	@"SHF_NOTE_NV_CUINFO"
        /*0018*/ 	.short	0x0002
        /*001a*/ 	.short	0x0064
        /*001c*/ 	.short	0x0082
	.zero		2


//--------------------- .nv.info                  --------------------------
	.section	.nv.info,"",@"SHT_CUDA_INFO"
	.align	4


	//----- nvinfo : EIATTR_REGCOUNT
	.align		4
        /*0000*/ 	.byte	0x04, 0x2f
        /*0002*/ 	.short	(.L_1 - .L_0)
	.align		4
.L_0:
        /*0004*/ 	.word	index@(_Z18matmult_gpu6KerneliiiPdS_S_)
        /*0008*/ 	.word	0x0000000e


	//----- nvinfo : EIATTR_FRAME_SIZE
	.align		4
.L_1:
        /*000c*/ 	.byte	0x04, 0x11
        /*000e*/ 	.short	(.L_3 - .L_2)
	.align		4
.L_2:
        /*0010*/ 	.word	index@(_Z18matmult_gpu6KerneliiiPdS_S_)
        /*0014*/ 	.word	0x00000000


	//----- nvinfo : EIATTR_MIN_STACK_SIZE
	.align		4
.L_3:
        /*0018*/ 	.byte	0x04, 0x12
        /*001a*/ 	.short	(.L_5 - .L_4)
	.align		4
.L_4:
        /*001c*/ 	.word	index@(_Z18matmult_gpu6KerneliiiPdS_S_)
        /*0020*/ 	.word	0x00000000
.L_5:


//--------------------- .nv.compat                --------------------------
	.section	.nv.compat,"",@"SHT_CUDA_COMPAT_INFO"
	.align	4
        /*0000*/ 	.byte	0x02, 0x09, 0x00, 0x00, 0x02, 0x02, 0x01, 0x00, 0x02, 0x05, 0x05, 0x00, 0x03, 0x07, 0x01, 0x01
        /*0010*/ 	.byte	0x02, 0x03, 0x00, 0x00, 0x02, 0x06, 0x01, 0x00, 0x04, 0x0b, 0x08, 0x00, 0x01, 0x00, 0x00, 0x00
        /*0020*/ 	.byte	0x00, 0x00, 0x00, 0x00


//--------------------- .nv.info._Z18matmult_gpu6KerneliiiPdS_S_ --------------------------
	.section	.nv.info._Z18matmult_gpu6KerneliiiPdS_S_,"",@"SHT_CUDA_INFO"
	.sectionflags	@""
	.align	4


	//----- nvinfo : EIATTR_CUDA_API_VERSION
	.align		4
        /*0000*/ 	.byte	0x04, 0x37
        /*0002*/ 	.short	(.L_7 - .L_6)
.L_6:
        /*0004*/ 	.word	0x00000082


	//----- nvinfo : EIATTR_KPARAM_INFO
	.align		4
.L_7:
        /*0008*/ 	.byte	0x04, 0x17
        /*000a*/ 	.short	(.L_9 - .L_8)
.L_8:
        /*000c*/ 	.word	0x00000000
        /*0010*/ 	.short	0x0005
        /*0012*/ 	.short	0x0020
        /*0014*/ 	.byte	0x00, 0xf5, 0x21, 0x00


	//----- nvinfo : EIATTR_KPARAM_INFO
	.align		4
.L_9:
        /*0018*/ 	.byte	0x04, 0x17
        /*001a*/ 	.short	(.L_11 - .L_10)
.L_10:
        /*001c*/ 	.word	0x00000000
        /*0020*/ 	.short	0x0004
        /*0022*/ 	.short	0x0018
        /*0024*/ 	.byte	0x00, 0xf5, 0x21, 0x00


	//----- nvinfo : EIATTR_KPARAM_INFO
	.align		4
.L_11:
        /*0028*/ 	.byte	0x04, 0x17
        /*002a*/ 	.short	(.L_13 - .L_12)
.L_12:
        /*002c*/ 	.word	0x00000000
        /*0030*/ 	.short	0x0003
        /*0032*/ 	.short	0x0010
        /*0034*/ 	.byte	0x00, 0xf5, 0x21, 0x00


	//----- nvinfo : EIATTR_KPARAM_INFO
	.align		4
.L_13:
        /*0038*/ 	.byte	0x04, 0x17
        /*003a*/ 	.short	(.L_15 - .L_14)
.L_14:
        /*003c*/ 	.word	0x00000000
        /*0040*/ 	.short	0x0002
        /*0042*/ 	.short	0x0008
        /*0044*/ 	.byte	0x00, 0xf0, 0x11, 0x00


	//----- nvinfo : EIATTR_KPARAM_INFO
	.align		4
.L_15:
        /*0048*/ 	.byte	0x04, 0x17
        /*004a*/ 	.short	(.L_17 - .L_16)
.L_16:
        /*004c*/ 	.word	0x00000000
        /*0050*/ 	.short	0x0001
        /*0052*/ 	.short	0x0004
        /*0054*/ 	.byte	0x00, 0xf0, 0x11, 0x00


	//----- nvinfo : EIATTR_KPARAM_INFO
	.align		4
.L_17:
        /*0058*/ 	.byte	0x04, 0x17
        /*005a*/ 	.short	(.L_19 - .L_18)
.L_18:
        /*005c*/ 	.word	0x00000000
        /*0060*/ 	.short	0x0000
        /*0062*/ 	.short	0x0000
        /*0064*/ 	.byte	0x00, 0xf0, 0x11, 0x00


	//----- nvinfo : EIATTR_SPARSE_MMA_MASK
	.align		4
.L_19:
        /*0068*/ 	.byte	0x03, 0x50
        /*006a*/ 	.short	0x0000


	//----- nvinfo : EIATTR_MAXREG_COUNT
	.align		4
        /*006c*/ 	.byte	0x03, 0x1b
        /*006e*/ 	.short	0x00ff


	//----- nvinfo : EIATTR_MERCURY_ISA_VERSION
	.align		4
        /*0070*/ 	.byte	0x03, 0x5f
        /*0072*/ 	.short	0x0101


	//----- nvinfo : EIATTR_VRC_CTA_INIT_COUNT
	.align		4
        /*0074*/ 	.byte	0x02, 0x4a
	.zero		1
	.zero		1


	//----- nvinfo : EIATTR_EXIT_INSTR_OFFSETS
	.align		4
        /*0078*/ 	.byte	0x04, 0x1c
        /*007a*/ 	.short	(.L_21 - .L_20)


	//   ....[0]....
.L_20:
        /*007c*/ 	.word	0x00000120


	//   ....[1]....
        /*0080*/ 	.word	0x00000210


	//----- nvinfo : EIATTR_CBANK_PARAM_SIZE
	.align		4
.L_21:
        /*0084*/ 	.byte	0x03, 0x19
        /*0086*/ 	.short	0x0028


	//----- nvinfo : EIATTR_PARAM_CBANK
	.align		4
        /*0088*/ 	.byte	0x04, 0x0a
        /*008a*/ 	.short	(.L_23 - .L_22)
	.align		4
.L_22:
        /*008c*/ 	.word	index@(.nv.constant0._Z18matmult_gpu6KerneliiiPdS_S_)
        /*0090*/ 	.short	0x0380
        /*0092*/ 	.short	0x0028


	//----- nvinfo : EIATTR_SW_WAR
	.align		4
.L_23:
        /*0094*/ 	.byte	0x04, 0x36
        /*0096*/ 	.short	(.L_25 - .L_24)
.L_24:
        /*0098*/ 	.word	0x00000008
.L_25:


//--------------------- .nv.callgraph             --------------------------
	.section	.nv.callgraph,"",@"SHT_CUDA_CALLGRAPH"
	.align	4
	.sectionentsize	8
	.align		4
        /*0000*/ 	.word	0x00000000
	.align		4
        /*0004*/ 	.word	0xffffffff
	.align		4
        /*0008*/ 	.word	0x00000000
	.align		4
        /*000c*/ 	.word	0xfffffffe
	.align		4
        /*0010*/ 	.word	0x00000000
	.align		4
        /*0014*/ 	.word	0xfffffffd
	.align		4
        /*0018*/ 	.word	0x00000000
	.align		4
        /*001c*/ 	.word	0xfffffffc


//--------------------- .text._Z18matmult_gpu6KerneliiiPdS_S_ --------------------------
	.section	.text._Z18matmult_gpu6KerneliiiPdS_S_,"ax",@progbits
	.align	128
        .global         _Z18matmult_gpu6KerneliiiPdS_S_
        .type           _Z18matmult_gpu6KerneliiiPdS_S_,@function
        .size           _Z18matmult_gpu6KerneliiiPdS_S_,(.L_x_1 - _Z18matmult_gpu6KerneliiiPdS_S_)
        .other          _Z18matmult_gpu6KerneliiiPdS_S_,@"STO_CUDA_ENTRY STV_DEFAULT"
_Z18matmult_gpu6KerneliiiPdS_S_:
.text._Z18matmult_gpu6KerneliiiPdS_S_:
[----:B------:R-:W-:Y:S01]  /*0000*/  LDC R1, c[0x0][0x37c] ;  /* 0x0000df00ff017b82 */ /* 0x000fe20000000800 */
[----:B------:R-:W0:Y:S07]  /*0010*/  S2R R2, SR_TID.Y ;  /* 0x0000000000027919 */ /* 0x000e2e0000002200 */
[----:B------:R-:W1:Y:S01]  /*0020*/  LDC R0, c[0x0][0x360] ;  /* 0x0000d800ff007b82 */ /* 0x000e620000000800 */
[----:B------:R-:W2:Y:S01]  /*0030*/  LDCU.64 UR8, c[0x0][0x380] ;  /* 0x00007000ff0877ac */ /* 0x000ea20008000a00 */
[----:B------:R-:W1:Y:S01]  /*0040*/  S2R R3, SR_TID.X ;  /* 0x0000000000037919 */ /* 0x000e620000002100 */
[----:B------:R-:W3:Y:S01]  /*0050*/  LDCU UR7, c[0x0][0x388] ;  /* 0x00007100ff0777ac */ /* 0x000ee20008000800 */
[----:B------:R-:W4:Y:S04]  /*0060*/  S2R R5, SR_TID.Z ;  /* 0x0000000000057919 */ /* 0x000f280000002300 */
[----:B------:R-:W0:Y:S08]  /*0070*/  S2UR UR5, SR_CTAID.Y ;  /* 0x00000000000579c3 */ /* 0x000e300000002600 */
[----:B------:R-:W0:Y:S08]  /*0080*/  LDC R9, c[0x0][0x364] ;  /* 0x0000d900ff097b82 */ /* 0x000e300000000800 */
[----:B------:R-:W1:Y:S08]  /*0090*/  S2UR UR4, SR_CTAID.X ;  /* 0x00000000000479c3 */ /* 0x000e700000002500 */
[----:B------:R-:W4:Y:S08]  /*00a0*/  S2UR UR6, SR_CTAID.Z ;  /* 0x00000000000679c3 */ /* 0x000f300000002700 */
[----:B------:R-:W4:Y:S01]  /*00b0*/  LDC R4, c[0x0][0x368] ;  /* 0x0000da00ff047b82 */ /* 0x000f220000000800 */
[----:B0-----:R-:W-:-:S05]  /*00c0*/  IMAD R9, R9, UR5, R2 ;  /* 0x0000000509097c24 */ /* 0x001fca000f8e0202 */
[----:B--2---:R-:W-:Y:S01]  /*00d0*/  ISETP.GE.AND P0, PT, R9, UR9, PT ;  /* 0x0000000909007c0c */ /* 0x004fe2000bf06270 */
[----:B-1----:R-:W-:-:S05]  /*00e0*/  IMAD R0, R0, UR4, R3 ;  /* 0x0000000400007c24 */ /* 0x002fca000f8e0203 */
[----:B------:R-:W-:Y:S01]  /*00f0*/  ISETP.GE.OR P0, PT, R0, UR8, P0 ;  /* 0x0000000800007c0c */ /* 0x000fe20008706670 */
[----:B----4-:R-:W-:-:S05]  /*0100*/  IMAD R2, R4, UR6, R5 ;  /* 0x0000000604027c24 */ /* 0x010fca000f8e0205 */
[----:B---3--:R-:W-:-:S13]  /*0110*/  ISETP.GE.OR P0, PT, R2, UR7, P0 ;  /* 0x0000000702007c0c */ /* 0x008fda0008706670 */
[----:B------:R-:W-:Y:S05]  /*0120*/  @P0 EXIT ;  /* 0x000000000000094d */ /* 0x000fea0003800000 */
[----:B------:R-:W0:Y:S01]  /*0130*/  LDC.64 R4, c[0x0][0x390] ;  /* 0x0000e400ff047b82 */ /* 0x000e220000000a00 */
[----:B------:R-:W1:Y:S01]  /*0140*/  LDCU.64 UR4, c[0x0][0x358] ;  /* 0x00006b00ff0477ac */ /* 0x000e620008000a00 */
[----:B------:R-:W-:Y:S02]  /*0150*/  IMAD R3, R0, UR7, R2 ;  /* 0x0000000700037c24 */ /* 0x000fe4000f8e0202 */
[----:B------:R-:W-:-:S04]  /*0160*/  IMAD R11, R2, UR9, R9 ;  /* 0x00000009020b7c24 */ /* 0x000fc8000f8e0209 */
[----:B------:R-:W2:Y:S01]  /*0170*/  LDC.64 R6, c[0x0][0x398] ;  /* 0x0000e600ff067b82 */ /* 0x000ea20000000a00 */
[----:B0-----:R-:W-:-:S07]  /*0180*/  IMAD.WIDE R4, R3, 0x8, R4 ;  /* 0x0000000803047825 */ /* 0x001fce00078e0204 */
[----:B------:R-:W0:Y:S01]  /*0190*/  LDC.64 R2, c[0x0][0x3a0] ;  /* 0x0000e800ff027b82 */ /* 0x000e220000000a00 */
[----:B-1----:R-:W3:Y:S01]  /*01a0*/  LDG.E.64 R4, desc[UR4][R4.64] ;  /* 0x0000000404047981 */ /* 0x002ee2000c1e1b00 */
[----:B--2---:R-:W-:-:S06]  /*01b0*/  IMAD.WIDE.U32 R6, R11, 0x8, R6 ;  /* 0x000000080b067825 */ /* 0x004fcc00078e0006 */
[----:B------:R-:W3:Y:S01]  /*01c0*/  LDG.E.64 R6, desc[UR4][R6.64] ;  /* 0x0000000406067981 */ /* 0x000ee2000c1e1b00 */
[----:B------:R-:W-:-:S04]  /*01d0*/  IMAD R11, R0, UR9, R9 ;  /* 0x00000009000b7c24 */ /* 0x000fc8000f8e0209 */
[----:B0-----:R-:W-:Y:S01]  /*01e0*/  IMAD.WIDE R2, R11, 0x8, R2 ;  /* 0x000000080b027825 */ /* 0x001fe200078e0202 */
[----:B---3--:R-:W-:-:S07]  /*01f0*/  DMUL R8, R4, R6 ;  /* 0x0000000604087228 */ /* 0x008fce0000000000 */
[----:B------:R-:W-:Y:S01]  /*0200*/  REDG.E.ADD.F64.RN.STRONG.GPU desc[UR4][R2.64], R8 ;  /* 0x00000008020079a6 */ /* 0x000fe2000c12ff04 */
[----:B------:R-:W-:Y:S05]  /*0210*/  EXIT ;  /* 0x000000000000794d */ /* 0x000fea0003800000 */
.L_x_0:
[----:B------:R-:W-:-:S00]  /*0220*/  BRA `(.L_x_0) ;  /* 0xfffffffc00fc7947 */ /* 0x000fc0000383ffff */
[----:B------:R-:W-:-:S00]  /*0230*/  NOP ;  /* 0x0000000000007918 */ /* 0x000fc00000000000 */
        /* <DEDUP_REMOVED lines=12> */
.L_x_1:


//--------------------- .nv.shared.reserved.0     --------------------------
	.section	.nv.shared.reserved.0,"aw",@nobits
	.weak		__nv_reservedSMEM_offset_0_alias
	.size		__nv_reservedSMEM_offset_0_alias, 0, 64
	.other		__nv_reservedSMEM_offset_0_alias,@"STO_CUDA_RESERVED_SHARED STV_DEFAULT"
__nv_reservedSMEM_offset_0_alias:
	.zero		0
	.zero		64


//--------------------- .nv.constant0._Z18matmult_gpu6KerneliiiPdS_S_ --------------------------
	.section	.nv.constant0._Z18matmult_gpu6KerneliiiPdS_S_,"a",@progbits
	.sectionflags	@""
	.align	4
.nv.constant0._Z18matmult_gpu6KerneliiiPdS_S_:
	.zero		936


//--------------------- SYMBOLS --------------------------

	.type		.nv.reservedSmem.offset0,@object
	.size		.nv.reservedSmem.offset0,0x4
